	.headerflags	@"EF_CUDA_TEXMODE_UNIFIED EF_CUDA_64BIT_ADDRESS EF_CUDA_ACCELERATORS EF_CUDA_SM90 EF_CUDA_VIRTUAL_SM(EF_CUDA_SM90)"
	.elftype	@"ET_EXEC"


//--------------------- .nv.info                  --------------------------
	.section	.nv.info,"",@"SHT_CUDA_INFO"
	.align	4


	//----- nvinfo : EIATTR_REGCOUNT
	.align		4
        /*0000*/ 	.byte	0x04, 0x2f
        /*0002*/ 	.short	(.L_1 - .L_0)
	.align		4
.L_0:
        /*0004*/ 	.word	index@(triton_poi_fused_cat_12)
        /*0008*/ 	.word	0x00000020


	//----- nvinfo : EIATTR_MIN_STACK_SIZE
	.align		4
.L_1:
        /*000c*/ 	.byte	0x04, 0x12
        /*000e*/ 	.short	(.L_3 - .L_2)
	.align		4
.L_2:
        /*0010*/ 	.word	index@(triton_poi_fused_cat_12)
        /*0014*/ 	.word	0x00000000


	//----- nvinfo : EIATTR_FRAME_SIZE
	.align		4
.L_3:
        /*0018*/ 	.byte	0x04, 0x11
        /*001a*/ 	.short	(.L_5 - .L_4)
	.align		4
.L_4:
        /*001c*/ 	.word	index@(triton_poi_fused_cat_12)
        /*0020*/ 	.word	0x00000000


	//----- nvinfo : EIATTR_MIN_STACK_SIZE
	.align		4
.L_5:
        /*0024*/ 	.byte	0x04, 0x12
        /*0026*/ 	.short	(.L_7 - .L_6)
	.align		4
.L_6:
        /*0028*/ 	.word	index@(triton_poi_fused_cat_12)
        /*002c*/ 	.word	0x00000000
.L_7:


//--------------------- .nv.info.triton_poi_fused_cat_12 --------------------------
	.section	.nv.info.triton_poi_fused_cat_12,"",@"SHT_CUDA_INFO"
	.sectionflags	@""
	.align	4


	//----- nvinfo : EIATTR_CUDA_API_VERSION
	.align		4
        /*0000*/ 	.byte	0x04, 0x37
        /*0002*/ 	.short	(.L_9 - .L_8)
.L_8:
        /*0004*/ 	.word	0x0000007c


	//----- nvinfo : EIATTR_KPARAM_INFO
	.align		4
.L_9:
        /*0008*/ 	.byte	0x04, 0x17
        /*000a*/ 	.short	(.L_11 - .L_10)
.L_10:
        /*000c*/ 	.word	0x00000000
        /*0010*/ 	.short	0x0005
        /*0012*/ 	.short	0x0028
        /*0014*/ 	.byte	0x00, 0xf0, 0x11, 0x00


	//----- nvinfo : EIATTR_KPARAM_INFO
	.align		4
.L_11:
        /*0018*/ 	.byte	0x04, 0x17
        /*001a*/ 	.short	(.L_13 - .L_12)
.L_12:
        /*001c*/ 	.word	0x00000000
        /*0020*/ 	.short	0x0004
        /*0022*/ 	.short	0x0020
        /*0024*/ 	.byte	0x00, 0xf4, 0x21, 0x00


	//----- nvinfo : EIATTR_KPARAM_INFO
	.align		4
.L_13:
        /*0028*/ 	.byte	0x04, 0x17
        /*002a*/ 	.short	(.L_15 - .L_14)
.L_14:
        /*002c*/ 	.word	0x00000000
        /*0030*/ 	.short	0x0003
        /*0032*/ 	.short	0x0018
        /*0034*/ 	.byte	0x00, 0xf4, 0x21, 0x00


	//----- nvinfo : EIATTR_KPARAM_INFO
	.align		4
.L_15:
        /*0038*/ 	.byte	0x04, 0x17
        /*003a*/ 	.short	(.L_17 - .L_16)
.L_16:
        /*003c*/ 	.word	0x00000000
        /*0040*/ 	.short	0x0002
        /*0042*/ 	.short	0x0010
        /*0044*/ 	.byte	0x00, 0xf4, 0x21, 0x00


	//----- nvinfo : EIATTR_KPARAM_INFO
	.align		4
.L_17:
        /*0048*/ 	.byte	0x04, 0x17
        /*004a*/ 	.short	(.L_19 - .L_18)
.L_18:
        /*004c*/ 	.word	0x00000000
        /*0050*/ 	.short	0x0001
        /*0052*/ 	.short	0x0008
        /*0054*/ 	.byte	0x00, 0xf4, 0x21, 0x00


	//----- nvinfo : EIATTR_KPARAM_INFO
	.align		4
.L_19:
        /*0058*/ 	.byte	0x04, 0x17
        /*005a*/ 	.short	(.L_21 - .L_20)
.L_20:
        /*005c*/ 	.word	0x00000000
        /*0060*/ 	.short	0x0000
        /*0062*/ 	.short	0x0000
        /*0064*/ 	.byte	0x00, 0xf4, 0x21, 0x00


	//----- nvinfo : EIATTR_SPARSE_MMA_MASK
	.align		4
.L_21:
        /*0068*/ 	.byte	0x03, 0x50
        /*006a*/ 	.short	0x0000


	//----- nvinfo : EIATTR_MAXREG_COUNT
	.align		4
        /*006c*/ 	.byte	0x03, 0x1b
        /*006e*/ 	.short	0x00ff


	//----- nvinfo : EIATTR_EXIT_INSTR_OFFSETS
	.align		4
        /*0070*/ 	.byte	0x04, 0x1c
        /*0072*/ 	.short	(.L_23 - .L_22)


	//   ....[0]....
.L_22:
        /*0074*/ 	.word	0x00000300


	//----- nvinfo : EIATTR_REQNTID
	.align		4
.L_23:
        /*0078*/ 	.byte	0x04, 0x10
        /*007a*/ 	.short	(.L_25 - .L_24)
.L_24:
        /*007c*/ 	.word	0x00000080
        /*0080*/ 	.word	0x00000001
        /*0084*/ 	.word	0x00000001


	//----- nvinfo : EIATTR_CBANK_PARAM_SIZE
	.align		4
.L_25:
        /*0088*/ 	.byte	0x03, 0x19
        /*008a*/ 	.short	0x002c


	//----- nvinfo : EIATTR_PARAM_CBANK
	.align		4
        /*008c*/ 	.byte	0x04, 0x0a
        /*008e*/ 	.short	(.L_27 - .L_26)
	.align		4
.L_26:
        /*0090*/ 	.word	index@(.nv.constant0.triton_poi_fused_cat_12)
        /*0094*/ 	.short	0x0210
        /*0096*/ 	.short	0x002c


	//----- nvinfo : EIATTR_SW_WAR
	.align		4
.L_27:
        /*0098*/ 	.byte	0x04, 0x36
        /*009a*/ 	.short	(.L_29 - .L_28)
.L_28:
        /*009c*/ 	.word	0x00000008
.L_29:


//--------------------- .nv.callgraph             --------------------------
	.section	.nv.callgraph,"",@"SHT_CUDA_CALLGRAPH"
	.align	4
	.sectionentsize	8
	.align		4
        /*0000*/ 	.word	0x00000000
	.align		4
        /*0004*/ 	.word	0xffffffff
	.align		4
        /*0008*/ 	.word	0x00000000
	.align		4
        /*000c*/ 	.word	0xfffffffe
	.align		4
        /*0010*/ 	.word	0x00000000
	.align		4
        /*0014*/ 	.word	0xfffffffd
	.align		4
        /*0018*/ 	.word	0x00000000
	.align		4
        /*001c*/ 	.word	0xfffffffc


//--------------------- .text.triton_poi_fused_cat_12 --------------------------
	.section	.text.triton_poi_fused_cat_12,"ax",@progbits
	.align	128
        .global         triton_poi_fused_cat_12
        .type           triton_poi_fused_cat_12,@function
        .size           triton_poi_fused_cat_12,(.L_x_1 - triton_poi_fused_cat_12)
        .other          triton_poi_fused_cat_12,@"STO_CUDA_ENTRY STV_DEFAULT"
triton_poi_fused_cat_12:
.text.triton_poi_fused_cat_12:
[----:B------:R-:W-:Y:S01]  /*0000*/  LDC R1, c[0x0][0x28] ;  /* 0x00000a00ff017b82 */ /* 0x000fe20000000800 */
[----:B------:R-:W1:Y:S07]  /*0010*/  S2R R0, SR_TID.X ;  /* 0x0000000000007919 */ /* 0x000e6e0000002100 */
[----:B------:R-:W2:Y:S01]  /*0020*/  LDC.64 R2, c[0x0][0x210] ;  /* 0x00008400ff027b82 */ /* 0x000ea20000000a00 */
[----:B------:R-:W-:Y:S01]  /*0030*/  ULDC.64 UR4, c[0x0][0x208] ;  /* 0x0000820000047ab9 */ /* 0x000fe20000000a00 */
[----:B------:R-:W3:Y:S06]  /*0040*/  S2R R19, SR_CTAID.X ;  /* 0x0000000000137919 */ /* 0x000eec0000002500 */
[----:B------:R-:W4:Y:S08]  /*0050*/  LDC.64 R16, c[0x0][0x218] ;  /* 0x00008600ff107b82 */ /* 0x000f300000000a00 */
[----:B------:R-:W5:Y:S01]  /*0060*/  LDC.64 R14, c[0x0][0x220] ;  /* 0x00008800ff0e7b82 */ /* 0x000f620000000a00 */
[----:B-1----:R-:W-:-:S04]  /*0070*/  SHF.L.U32 R0, R0, 0x2, RZ ;  /* 0x0000000200007819 */ /* 0x002fc800000006ff */
[----:B------:R-:W-:-:S04]  /*0080*/  LOP3.LUT R0, R0, 0x1fc, RZ, 0xc0, !PT ;  /* 0x000001fc00007812 */ /* 0x000fc800078ec0ff */
[----:B---3--:R-:W-:-:S05]  /*0090*/  LEA R19, R19, R0, 0xa ;  /* 0x0000000013137211 */ /* 0x008fca00078e50ff */
[----:B--2---:R-:W-:-:S05]  /*00a0*/  IMAD.WIDE R2, R19, 0x4, R2 ;  /* 0x0000000413027825 */ /* 0x004fca00078e0202 */
[----:B------:R-:W2:Y:S04]  /*00b0*/  LDG.E.128 R8, desc[UR4][R2.64] ;  /* 0x0000000402087981 */ /* 0x000ea8000c1e1d00 */
[----:B------:R1:W3:Y:S01]  /*00c0*/  LDG.E.128 R4, desc[UR4][R2.64+0x800] ;  /* 0x0008000402047981 */ /* 0x0002e2000c1e1d00 */
[----:B------:R-:W-:Y:S01]  /*00d0*/  IADD3 R21, R19, 0x200, RZ ;  /* 0x0000020013157810 */ /* 0x000fe20007ffe0ff */
[----:B------:R-:W-:-:S04]  /*00e0*/  IMAD.HI R0, R19, 0x2aaaaaab, RZ ;  /* 0x2aaaaaab13007827 */ /* 0x000fc800078e02ff */
[----:B------:R-:W-:Y:S01]  /*00f0*/  IMAD.HI R18, R21, 0x2aaaaaab, RZ ;  /* 0x2aaaaaab15127827 */ /* 0x000fe200078e02ff */
[----:B------:R-:W-:Y:S01]  /*0100*/  SHF.R.U32.HI R13, RZ, 0x1f, R0 ;  /* 0x0000001fff0d7819 */ /* 0x000fe20000011600 */
[----:B-1----:R-:W1:Y:S03]  /*0110*/  LDC.64 R2, c[0x0][0x230] ;  /* 0x00008c00ff027b82 */ /* 0x002e660000000a00 */
[----:B------:R-:W-:Y:S02]  /*0120*/  SHF.R.U32.HI R23, RZ, 0x1f, R18 ;  /* 0x0000001fff177819 */ /* 0x000fe40000011612 */
[----:B------:R-:W-:Y:S02]  /*0130*/  LEA.HI.SX32 R0, R0, R13, 0x13 ;  /* 0x0000000d00007211 */ /* 0x000fe400078f9aff */
[----:B------:R-:W-:Y:S01]  /*0140*/  LEA.HI.SX32 R18, R18, R23, 0x13 ;  /* 0x0000001712127211 */ /* 0x000fe200078f9aff */
[----:B------:R-:W1:Y:S02]  /*0150*/  LDC.64 R12, c[0x0][0x228] ;  /* 0x00008a00ff0c7b82 */ /* 0x000e640000000a00 */
[----:B------:R-:W-:-:S02]  /*0160*/  IMAD R19, R0, -0xc000, R19 ;  /* 0xffff400000137824 */ /* 0x000fc400078e0213 */
[----:B------:R-:W-:Y:S02]  /*0170*/  IMAD R21, R18, -0xc000, R21 ;  /* 0xffff400012157824 */ /* 0x000fe400078e0215 */
[----:B------:R-:W-:Y:S02]  /*0180*/  IMAD R19, R0, 0x84000, R19 ;  /* 0x0008400000137824 */ /* 0x000fe400078e0213 */
[----:B------:R-:W-:Y:S02]  /*0190*/  IMAD R23, R18, 0x84000, R21 ;  /* 0x0008400012177824 */ /* 0x000fe400078e0215 */
[----:B----4-:R-:W-:-:S04]  /*01a0*/  IMAD.WIDE R20, R19, 0x4, R16 ;  /* 0x0000000413147825 */ /* 0x010fc800078e0210 */
[----:B------:R-:W-:Y:S02]  /*01b0*/  IMAD R19, R0, 0xc000, R19 ;  /* 0x0000c00000137824 */ /* 0x000fe400078e0213 */
[----:B------:R-:W-:Y:S02]  /*01c0*/  IMAD R25, R18, 0xc000, R23 ;  /* 0x0000c00012197824 */ /* 0x000fe400078e0217 */
[----:B------:R-:W-:-:S04]  /*01d0*/  IMAD.WIDE R16, R23, 0x4, R16 ;  /* 0x0000000417107825 */ /* 0x000fc800078e0210 */
[----:B-----5:R-:W-:-:S04]  /*01e0*/  IMAD.WIDE R22, R19, 0x4, R14 ;  /* 0x0000000413167825 */ /* 0x020fc800078e020e */
[----:B------:R-:W-:Y:S02]  /*01f0*/  IMAD R19, R0, 0xc000, R19 ;  /* 0x0000c00000137824 */ /* 0x000fe400078e0213 */
[----:B------:R-:W-:Y:S02]  /*0200*/  IMAD R27, R18, 0xc000, R25 ;  /* 0x0000c000121b7824 */ /* 0x000fe400078e0219 */
[----:B------:R-:W-:-:S04]  /*0210*/  IMAD.WIDE R14, R25, 0x4, R14 ;  /* 0x00000004190e7825 */ /* 0x000fc800078e020e */
[----:B------:R-:W-:Y:S02]  /*0220*/  IMAD R25, R0, 0xc000, R19 ;  /* 0x0000c00000197824 */ /* 0x000fe400078e0213 */
[----:B------:R-:W-:Y:S02]  /*0230*/  IMAD R29, R18, 0xc000, R27 ;  /* 0x0000c000121d7824 */ /* 0x000fe400078e021b */
[----:B01----:R-:W-:-:S04]  /*0240*/  IMAD.WIDE R18, R19, 0x4, R12 ;  /* 0x0000000413127825 */ /* 0x003fc800078e020c */
[----:B------:R-:W-:Y:S01]  /*0250*/  IMAD.WIDE R12, R27, 0x4, R12 ;  /* 0x000000041b0c7825 */ /* 0x000fe200078e020c */
[----:B--2---:R0:W-:Y:S04]  /*0260*/  STG.E.128 desc[UR4][R20.64], R8 ;  /* 0x0000000814007986 */ /* 0x0041e8000c101d04 */
[----:B---3--:R-:W-:Y:S04]  /*0270*/  STG.E.128 desc[UR4][R16.64], R4 ;  /* 0x0000000410007986 */ /* 0x008fe8000c101d04 */
[----:B------:R-:W-:Y:S04]  /*0280*/  STG.E.128 desc[UR4][R22.64], R8 ;  /* 0x0000000816007986 */ /* 0x000fe8000c101d04 */
[----:B------:R-:W-:Y:S04]  /*0290*/  STG.E.128 desc[UR4][R14.64], R4 ;  /* 0x000000040e007986 */ /* 0x000fe8000c101d04 */
[----:B------:R-:W-:Y:S01]  /*02a0*/  STG.E.128 desc[UR4][R18.64], R8 ;  /* 0x0000000812007986 */ /* 0x000fe2000c101d04 */
[----:B0-----:R-:W-:-:S03]  /*02b0*/  IMAD.WIDE R20, R25, 0x4, R2 ;  /* 0x0000000419147825 */ /* 0x001fc600078e0202 */
[----:B------:R-:W-:Y:S01]  /*02c0*/  STG.E.128 desc[UR4][R12.64], R4 ;  /* 0x000000040c007986 */ /* 0x000fe2000c101d04 */
[----:B------:R-:W-:-:S03]  /*02d0*/  IMAD.WIDE R2, R29, 0x4, R2 ;  /* 0x000000041d027825 */ /* 0x000fc600078e0202 */
[----:B------:R-:W-:Y:S04]  /*02e0*/  STG.E.128 desc[UR4][R20.64], R8 ;  /* 0x0000000814007986 */ /* 0x000fe8000c101d04 */
[----:B------:R-:W-:Y:S01]  /*02f0*/  STG.E.128 desc[UR4][R2.64], R4 ;  /* 0x0000000402007986 */ /* 0x000fe2000c101d04 */
[----:B------:R-:W-:Y:S05]  /*0300*/  EXIT ;  /* 0x000000000000794d */ /* 0x000fea0003800000 */
.L_x_0:
[----:B------:R-:W-:-:S00]  /*0310*/  BRA `(.L_x_0) ;  /* 0xfffffffc00fc7947 */ /* 0x000fc0000383ffff */
[----:B------:R-:W-:-:S00]  /*0320*/  NOP ;  /* 0x0000000000007918 */ /* 0x000fc00000000000 */
        /* <DEDUP_REMOVED lines=13> */
.L_x_1:


//--------------------- .nv.constant0.triton_poi_fused_cat_12 --------------------------
	.section	.nv.constant0.triton_poi_fused_cat_12,"a",@progbits
	.sectionflags	@""
	.align	4
.nv.constant0.triton_poi_fused_cat_12:
	.zero		572
